	.headerflags	@"EF_CUDA_TEXMODE_UNIFIED EF_CUDA_64BIT_ADDRESS EF_CUDA_ACCELERATORS EF_CUDA_SM90 EF_CUDA_VIRTUAL_SM(EF_CUDA_SM90)"
	.elftype	@"ET_EXEC"


//--------------------- .nv.info                  --------------------------
	.section	.nv.info,"",@"SHT_CUDA_INFO"
	.align	4


	//----- nvinfo : EIATTR_REGCOUNT
	.align		4
        /*0000*/ 	.byte	0x04, 0x2f
        /*0002*/ 	.short	(.L_1 - .L_0)
	.align		4
.L_0:
        /*0004*/ 	.word	index@(triton_poi_fused_convolution_relu_threshold_backward_70)
        /*0008*/ 	.word	0x0000000c


	//----- nvinfo : EIATTR_MIN_STACK_SIZE
	.align		4
.L_1:
        /*000c*/ 	.byte	0x04, 0x12
        /*000e*/ 	.short	(.L_3 - .L_2)
	.align		4
.L_2:
        /*0010*/ 	.word	index@(triton_poi_fused_convolution_relu_threshold_backward_70)
        /*0014*/ 	.word	0x00000000


	//----- nvinfo : EIATTR_FRAME_SIZE
	.align		4
.L_3:
        /*0018*/ 	.byte	0x04, 0x11
        /*001a*/ 	.short	(.L_5 - .L_4)
	.align		4
.L_4:
        /*001c*/ 	.word	index@(triton_poi_fused_convolution_relu_threshold_backward_70)
        /*0020*/ 	.word	0x00000000


	//----- nvinfo : EIATTR_MIN_STACK_SIZE
	.align		4
.L_5:
        /*0024*/ 	.byte	0x04, 0x12
        /*0026*/ 	.short	(.L_7 - .L_6)
	.align		4
.L_6:
        /*0028*/ 	.word	index@(triton_poi_fused_convolution_relu_threshold_backward_70)
        /*002c*/ 	.word	0x00000000
.L_7:


//--------------------- .nv.info.triton_poi_fused_convolution_relu_threshold_backward_70 --------------------------
	.section	.nv.info.triton_poi_fused_convolution_relu_threshold_backward_70,"",@"SHT_CUDA_INFO"
	.sectionflags	@""
	.align	4


	//----- nvinfo : EIATTR_CUDA_API_VERSION
	.align		4
        /*0000*/ 	.byte	0x04, 0x37
        /*0002*/ 	.short	(.L_9 - .L_8)
.L_8:
        /*0004*/ 	.word	0x0000007c


	//----- nvinfo : EIATTR_KPARAM_INFO
	.align		4
.L_9:
        /*0008*/ 	.byte	0x04, 0x17
        /*000a*/ 	.short	(.L_11 - .L_10)
.L_10:
        /*000c*/ 	.word	0x00000000
        /*0010*/ 	.short	0x0003
        /*0012*/ 	.short	0x0018
        /*0014*/ 	.byte	0x00, 0xf0, 0x11, 0x00


	//----- nvinfo : EIATTR_KPARAM_INFO
	.align		4
.L_11:
        /*0018*/ 	.byte	0x04, 0x17
        /*001a*/ 	.short	(.L_13 - .L_12)
.L_12:
        /*001c*/ 	.word	0x00000000
        /*0020*/ 	.short	0x0002
        /*0022*/ 	.short	0x0010
        /*0024*/ 	.byte	0x00, 0xf4, 0x21, 0x00


	//----- nvinfo : EIATTR_KPARAM_INFO
	.align		4
.L_13:
        /*0028*/ 	.byte	0x04, 0x17
        /*002a*/ 	.short	(.L_15 - .L_14)
.L_14:
        /*002c*/ 	.word	0x00000000
        /*0030*/ 	.short	0x0001
        /*0032*/ 	.short	0x0008
        /*0034*/ 	.byte	0x00, 0xf4, 0x21, 0x00


	//----- nvinfo : EIATTR_KPARAM_INFO
	.align		4
.L_15:
        /*0038*/ 	.byte	0x04, 0x17
        /*003a*/ 	.short	(.L_17 - .L_16)
.L_16:
        /*003c*/ 	.word	0x00000000
        /*0040*/ 	.short	0x0000
        /*0042*/ 	.short	0x0000
        /*0044*/ 	.byte	0x00, 0xf4, 0x21, 0x00


	//----- nvinfo : EIATTR_SPARSE_MMA_MASK
	.align		4
.L_17:
        /*0048*/ 	.byte	0x03, 0x50
        /*004a*/ 	.short	0x0000


	//----- nvinfo : EIATTR_MAXREG_COUNT
	.align		4
        /*004c*/ 	.byte	0x03, 0x1b
        /*004e*/ 	.short	0x00ff


	//----- nvinfo : EIATTR_EXIT_INSTR_OFFSETS
	.align		4
        /*0050*/ 	.byte	0x04, 0x1c
        /*0052*/ 	.short	(.L_19 - .L_18)


	//   ....[0]....
.L_18:
        /*0054*/ 	.word	0x000001b0


	//   ....[1]....
        /*0058*/ 	.word	0x000001d0


	//----- nvinfo : EIATTR_REQNTID
	.align		4
.L_19:
        /*005c*/ 	.byte	0x04, 0x10
        /*005e*/ 	.short	(.L_21 - .L_20)
.L_20:
        /*0060*/ 	.word	0x00000080
        /*0064*/ 	.word	0x00000001
        /*0068*/ 	.word	0x00000001


	//----- nvinfo : EIATTR_CBANK_PARAM_SIZE
	.align		4
.L_21:
        /*006c*/ 	.byte	0x03, 0x19
        /*006e*/ 	.short	0x001c


	//----- nvinfo : EIATTR_PARAM_CBANK
	.align		4
        /*0070*/ 	.byte	0x04, 0x0a
        /*0072*/ 	.short	(.L_23 - .L_22)
	.align		4
.L_22:
        /*0074*/ 	.word	index@(.nv.constant0.triton_poi_fused_convolution_relu_threshold_backward_70)
        /*0078*/ 	.short	0x0210
        /*007a*/ 	.short	0x001c


	//----- nvinfo : EIATTR_SW_WAR
	.align		4
.L_23:
        /*007c*/ 	.byte	0x04, 0x36
        /*007e*/ 	.short	(.L_25 - .L_24)
.L_24:
        /*0080*/ 	.word	0x00000008
.L_25:


//--------------------- .nv.callgraph             --------------------------
	.section	.nv.callgraph,"",@"SHT_CUDA_CALLGRAPH"
	.align	4
	.sectionentsize	8
	.align		4
        /*0000*/ 	.word	0x00000000
	.align		4
        /*0004*/ 	.word	0xffffffff
	.align		4
        /*0008*/ 	.word	0x00000000
	.align		4
        /*000c*/ 	.word	0xfffffffe
	.align		4
        /*0010*/ 	.word	0x00000000
	.align		4
        /*0014*/ 	.word	0xfffffffd
	.align		4
        /*0018*/ 	.word	0x00000000
	.align		4
        /*001c*/ 	.word	0xfffffffc


//--------------------- .text.triton_poi_fused_convolution_relu_threshold_backward_70 --------------------------
	.section	.text.triton_poi_fused_convolution_relu_threshold_backward_70,"ax",@progbits
	.align	128
        .global         triton_poi_fused_convolution_relu_threshold_backward_70
        .type           triton_poi_fused_convolution_relu_threshold_backward_70,@function
        .size           triton_poi_fused_convolution_relu_threshold_backward_70,(.L_x_1 - triton_poi_fused_convolution_relu_threshold_backward_70)
        .other          triton_poi_fused_convolution_relu_threshold_backward_70,@"STO_CUDA_ENTRY STV_DEFAULT"
triton_poi_fused_convolution_relu_threshold_backward_70:
.text.triton_poi_fused_convolution_relu_threshold_backward_70:
[----:B------:R-:W0:Y:S02]  /*0000*/  LDC R1, c[0x0][0x28] ;  /* 0x00000a00ff017b82 */ /* 0x000e240000000800 */
[----:B------:R-:W1:Y:S01]  /*0010*/  S2R R0, SR_TID.X ;  /* 0x0000000000007919 */ /* 0x000e620000002100 */
[----:B------:R-:W2:Y:S01]  /*0020*/  LDC.64 R4, c[0x0][0x218] ;  /* 0x00008600ff047b82 */ /* 0x000ea20000000a00 */
[----:B------:R-:W-:Y:S01]  /*0030*/  ULDC.64 UR4, c[0x0][0x208] ;  /* 0x0000820000047ab9 */ /* 0x000fe20000000a00 */
[----:B------:R-:W-:Y:S01]  /*0040*/  ULDC.64 UR6, c[0x0][0x220] ;  /* 0x0000880000067ab9 */ /* 0x000fe20000000a00 */
[----:B------:R-:W3:Y:S05]  /*0050*/  S2R R7, SR_CTAID.X ;  /* 0x0000000000077919 */ /* 0x000eea0000002500 */
[----:B------:R-:W4:Y:S01]  /*0060*/  LDC.64 R2, c[0x0][0x210] ;  /* 0x00008400ff027b82 */ /* 0x000f220000000a00 */
[----:B-1----:R-:W-:-:S05]  /*0070*/  LOP3.LUT R0, R0, 0x7f, RZ, 0xc0, !PT ;  /* 0x0000007f00007812 */ /* 0x002fca00078ec0ff */
[----:B---3--:R-:W-:-:S04]  /*0080*/  IMAD R7, R7, 0x80, R0 ;  /* 0x0000008007077824 */ /* 0x008fc800078e0200 */
[C---:B------:R-:W-:Y:S01]  /*0090*/  IMAD.HI R0, R7.reuse, 0x66666667, RZ ;  /* 0x6666666707007827 */ /* 0x040fe200078e02ff */
[----:B------:R-:W-:-:S03]  /*00a0*/  ISETP.GE.AND P0, PT, R7, 0x1400, PT ;  /* 0x000014000700780c */ /* 0x000fc60003f06270 */
[----:B----4-:R-:W-:Y:S01]  /*00b0*/  IMAD.WIDE R2, R7, 0x4, R2 ;  /* 0x0000000407027825 */ /* 0x010fe200078e0202 */
[----:B------:R-:W-:-:S04]  /*00c0*/  SHF.R.U32.HI R9, RZ, 0x1f, R0 ;  /* 0x0000001fff097819 */ /* 0x000fc80000011600 */
[----:B------:R-:W-:-:S05]  /*00d0*/  LEA.HI.SX32 R0, R0, R9, 0x19 ;  /* 0x0000000900007211 */ /* 0x000fca00078fcaff */
[----:B------:R-:W-:Y:S02]  /*00e0*/  IMAD R9, R0, -0x140, R7 ;  /* 0xfffffec000097824 */ /* 0x000fe400078e0207 */
[----:B------:R-:W-:Y:S02]  /*00f0*/  IMAD.MOV.U32 R0, RZ, RZ, RZ ;  /* 0x000000ffff007224 */ /* 0x000fe400078e00ff */
[----:B--2---:R-:W-:-:S04]  /*0100*/  IMAD.WIDE R4, R9, 0x4, R4 ;  /* 0x0000000409047825 */ /* 0x004fc800078e0204 */
[----:B------:R-:W-:Y:S01]  /*0110*/  IMAD.MOV.U32 R9, RZ, RZ, RZ ;  /* 0x000000ffff097224 */ /* 0x000fe200078e00ff */
[----:B------:R-:W2:Y:S05]  /*0120*/  @!P0 LDG.E R0, desc[UR4][R2.64] ;  /* 0x0000000402008981 */ /* 0x000eaa000c1e1900 */
[----:B------:R-:W2:Y:S02]  /*0130*/  @!P0 LDG.E.EL R9, desc[UR4][R4.64] ;  /* 0x0000000404098981 */ /* 0x000ea4000c2e1900 */
[----:B--2---:R-:W-:Y:S01]  /*0140*/  FADD R6, R9, R0 ;  /* 0x0000000009067221 */ /* 0x004fe20000000000 */
[----:B------:R-:W-:-:S04]  /*0150*/  FSETP.GEU.AND P1, PT, R0, -R9, PT ;  /* 0x800000090000720b */ /* 0x000fc80003f2e000 */
[----:B------:R-:W-:Y:S02]  /*0160*/  FSEL R0, R6, RZ, P1 ;  /* 0x000000ff06007208 */ /* 0x000fe40000800000 */
[----:B------:R-:W-:Y:S02]  /*0170*/  IADD3 R6, P2, R7, UR6, RZ ;  /* 0x0000000607067c10 */ /* 0x000fe4000ff5e0ff */
[----:B------:R-:W-:Y:S02]  /*0180*/  FSETP.GTU.AND P1, PT, R0, RZ, PT ;  /* 0x000000ff0000720b */ /* 0x000fe40003f2c000 */
[----:B------:R-:W-:Y:S02]  /*0190*/  LEA.HI.X.SX32 R7, R7, UR7, 0x1, P2 ;  /* 0x0000000707077c11 */ /* 0x000fe400090f0eff */
[----:B------:R-:W-:Y:S01]  /*01a0*/  SEL R9, RZ, 0x1, P1 ;  /* 0x00000001ff097807 */ /* 0x000fe20000800000 */
[----:B------:R-:W-:Y:S08]  /*01b0*/  @P0 EXIT ;  /* 0x000000000000094d */ /* 0x000ff00003800000 */
[----:B------:R-:W-:Y:S01]  /*01c0*/  STG.E.U8 desc[UR4][R6.64], R9 ;  /* 0x0000000906007986 */ /* 0x000fe2000c101104 */
[----:B------:R-:W-:Y:S05]  /*01d0*/  EXIT ;  /* 0x000000000000794d */ /* 0x000fea0003800000 */
.L_x_0:
[----:B------:R-:W-:-:S00]  /*01e0*/  BRA `(.L_x_0) ;  /* 0xfffffffc00fc7947 */ /* 0x000fc0000383ffff */
[----:B------:R-:W-:-:S00]  /*01f0*/  NOP ;  /* 0x0000000000007918 */ /* 0x000fc00000000000 */
        /* <DEDUP_REMOVED lines=8> */
.L_x_1:


//--------------------- .nv.constant0.triton_poi_fused_convolution_relu_threshold_backward_70 --------------------------
	.section	.nv.constant0.triton_poi_fused_convolution_relu_threshold_backward_70,"a",@progbits
	.sectionflags	@""
	.align	4
.nv.constant0.triton_poi_fused_convolution_relu_threshold_backward_70:
	.zero		556
